//
// Generated by NVIDIA NVVM Compiler
//
// Compiler Build ID: CL-36424714
// Cuda compilation tools, release 13.0, V13.0.88
// Based on NVVM 20.0.0
//

.version 9.0
.target sm_100
.address_size 64

	// .globl	_Z26tiled_sq_matrix_mul_kernelPfS_S_i
// _ZZ26tiled_sq_matrix_mul_kernelPfS_S_iE4sh_A has been demoted
// _ZZ26tiled_sq_matrix_mul_kernelPfS_S_iE4sh_B has been demoted

.visible .entry _Z26tiled_sq_matrix_mul_kernelPfS_S_i(
	.param .u64 .ptr .align 1 _Z26tiled_sq_matrix_mul_kernelPfS_S_i_param_0,
	.param .u64 .ptr .align 1 _Z26tiled_sq_matrix_mul_kernelPfS_S_i_param_1,
	.param .u64 .ptr .align 1 _Z26tiled_sq_matrix_mul_kernelPfS_S_i_param_2,
	.param .u32 _Z26tiled_sq_matrix_mul_kernelPfS_S_i_param_3
)
{
	.reg .pred 	%p<8>;
	.reg .b32 	%r<94>;
	.reg .b32 	%f<74>;
	.reg .b64 	%rd<29>;
	// demoted variable
	.shared .align 4 .b8 _ZZ26tiled_sq_matrix_mul_kernelPfS_S_iE4sh_A[16];
	// demoted variable
	.shared .align 4 .b8 _ZZ26tiled_sq_matrix_mul_kernelPfS_S_iE4sh_B[16];
	ld.param.u64 	%rd5, [_Z26tiled_sq_matrix_mul_kernelPfS_S_i_param_0];
	ld.param.u64 	%rd6, [_Z26tiled_sq_matrix_mul_kernelPfS_S_i_param_1];
	ld.param.u64 	%rd4, [_Z26tiled_sq_matrix_mul_kernelPfS_S_i_param_2];
	ld.param.u32 	%r39, [_Z26tiled_sq_matrix_mul_kernelPfS_S_i_param_3];
	cvta.to.global.u64 	%rd1, %rd6;
	cvta.to.global.u64 	%rd2, %rd5;
	mov.u32 	%r40, %ctaid.x;
	mov.u32 	%r1, %tid.y;
	mov.u32 	%r2, %tid.x;
	mov.u32 	%r41, %ntid.x;
	mul.lo.s32 	%r3, %r40, %r41;
	add.s32 	%r4, %r3, %r2;
	shr.u32 	%r42, %r39, 31;
	add.s32 	%r43, %r39, %r42;
	shr.s32 	%r5, %r43, 1;
	setp.lt.s32 	%p1, %r39, 2;
	@%p1 bra 	$L__BB0_9;
	cvta.to.global.u64 	%rd7, %rd4;
	mov.u32 	%r45, %ntid.y;
	mov.u32 	%r46, %ctaid.y;
	mad.lo.s32 	%r47, %r46, %r45, %r1;
	mad.lo.s32 	%r6, %r39, %r47, %r2;
	shl.b32 	%r48, %r1, 3;
	mov.u32 	%r49, _ZZ26tiled_sq_matrix_mul_kernelPfS_S_iE4sh_A;
	add.s32 	%r7, %r49, %r48;
	shl.b32 	%r50, %r2, 2;
	add.s32 	%r8, %r7, %r50;
	mov.u32 	%r51, _ZZ26tiled_sq_matrix_mul_kernelPfS_S_iE4sh_B;
	add.s32 	%r10, %r51, %r50;
	add.s32 	%r9, %r10, %r48;
	add.s32 	%r52, %r6, %r3;
	mul.wide.s32 	%rd8, %r52, 4;
	add.s64 	%rd3, %rd7, %rd8;
	add.s32 	%r53, %r5, -1;
	and.b32  	%r11, %r5, 3;
	setp.lt.u32 	%p2, %r53, 3;
	mov.b32 	%r92, 0;
	mov.u32 	%r91, %r92;
	@%p2 bra 	$L__BB0_4;
	and.b32  	%r92, %r5, 1073741820;
	neg.s32 	%r88, %r92;
	add.s32 	%r56, %r1, 6;
	mad.lo.s32 	%r86, %r39, %r56, %r4;
	shl.b32 	%r14, %r39, 3;
	add.s32 	%r57, %r1, 4;
	mad.lo.s32 	%r85, %r39, %r57, %r4;
	add.s32 	%r58, %r1, 2;
	mad.lo.s32 	%r84, %r39, %r58, %r4;
	mad.lo.s32 	%r83, %r1, %r39, %r4;
	mov.b32 	%r91, 0;
	mov.u32 	%r87, %r6;
$L__BB0_3:
	.pragma "nounroll";
	mul.wide.s32 	%rd9, %r87, 4;
	add.s64 	%rd10, %rd2, %rd9;
	ld.global.f32 	%f1, [%rd10];
	st.shared.f32 	[%r8], %f1;
	mul.wide.s32 	%rd11, %r83, 4;
	add.s64 	%rd12, %rd1, %rd11;
	ld.global.f32 	%f2, [%rd12];
	st.shared.f32 	[%r9], %f2;
	bar.sync 	0;
	ld.shared.f32 	%f3, [%r7];
	ld.shared.f32 	%f4, [%r10];
	cvt.rn.f32.s32 	%f5, %r91;
	fma.rn.f32 	%f6, %f3, %f4, %f5;
	cvt.rzi.s32.f32 	%r59, %f6;
	bar.sync 	0;
	ld.shared.f32 	%f7, [%r7+4];
	ld.shared.f32 	%f8, [%r10+8];
	cvt.rn.f32.s32 	%f9, %r59;
	fma.rn.f32 	%f10, %f7, %f8, %f9;
	cvt.rzi.s32.f32 	%r60, %f10;
	bar.sync 	0;
	cvt.rn.f32.s32 	%f11, %r60;
	st.global.f32 	[%rd3], %f11;
	ld.global.f32 	%f12, [%rd10+8];
	st.shared.f32 	[%r8], %f12;
	mul.wide.s32 	%rd13, %r84, 4;
	add.s64 	%rd14, %rd1, %rd13;
	ld.global.f32 	%f13, [%rd14];
	st.shared.f32 	[%r9], %f13;
	bar.sync 	0;
	ld.shared.f32 	%f14, [%r7];
	ld.shared.f32 	%f15, [%r10];
	fma.rn.f32 	%f16, %f14, %f15, %f11;
	cvt.rzi.s32.f32 	%r61, %f16;
	bar.sync 	0;
	ld.shared.f32 	%f17, [%r7+4];
	ld.shared.f32 	%f18, [%r10+8];
	cvt.rn.f32.s32 	%f19, %r61;
	fma.rn.f32 	%f20, %f17, %f18, %f19;
	cvt.rzi.s32.f32 	%r62, %f20;
	bar.sync 	0;
	cvt.rn.f32.s32 	%f21, %r62;
	st.global.f32 	[%rd3], %f21;
	ld.global.f32 	%f22, [%rd10+16];
	st.shared.f32 	[%r8], %f22;
	mul.wide.s32 	%rd15, %r85, 4;
	add.s64 	%rd16, %rd1, %rd15;
	ld.global.f32 	%f23, [%rd16];
	st.shared.f32 	[%r9], %f23;
	bar.sync 	0;
	ld.shared.f32 	%f24, [%r7];
	ld.shared.f32 	%f25, [%r10];
	fma.rn.f32 	%f26, %f24, %f25, %f21;
	cvt.rzi.s32.f32 	%r63, %f26;
	bar.sync 	0;
	ld.shared.f32 	%f27, [%r7+4];
	ld.shared.f32 	%f28, [%r10+8];
	cvt.rn.f32.s32 	%f29, %r63;
	fma.rn.f32 	%f30, %f27, %f28, %f29;
	cvt.rzi.s32.f32 	%r64, %f30;
	bar.sync 	0;
	cvt.rn.f32.s32 	%f31, %r64;
	st.global.f32 	[%rd3], %f31;
	ld.global.f32 	%f32, [%rd10+24];
	st.shared.f32 	[%r8], %f32;
	mul.wide.s32 	%rd17, %r86, 4;
	add.s64 	%rd18, %rd1, %rd17;
	ld.global.f32 	%f33, [%rd18];
	st.shared.f32 	[%r9], %f33;
	bar.sync 	0;
	ld.shared.f32 	%f34, [%r7];
	ld.shared.f32 	%f35, [%r10];
	fma.rn.f32 	%f36, %f34, %f35, %f31;
	cvt.rzi.s32.f32 	%r65, %f36;
	bar.sync 	0;
	ld.shared.f32 	%f37, [%r7+4];
	ld.shared.f32 	%f38, [%r10+8];
	cvt.rn.f32.s32 	%f39, %r65;
	fma.rn.f32 	%f40, %f37, %f38, %f39;
	cvt.rzi.s32.f32 	%r91, %f40;
	bar.sync 	0;
	cvt.rn.f32.s32 	%f41, %r91;
	st.global.f32 	[%rd3], %f41;
	add.s32 	%r88, %r88, 4;
	add.s32 	%r87, %r87, 8;
	add.s32 	%r86, %r86, %r14;
	add.s32 	%r85, %r85, %r14;
	add.s32 	%r84, %r84, %r14;
	add.s32 	%r83, %r83, %r14;
	setp.ne.s32 	%p3, %r88, 0;
	@%p3 bra 	$L__BB0_3;
$L__BB0_4:
	setp.eq.s32 	%p4, %r11, 0;
	@%p4 bra 	$L__BB0_9;
	setp.eq.s32 	%p5, %r11, 1;
	@%p5 bra 	$L__BB0_7;
	shl.b32 	%r66, %r92, 1;
	add.s32 	%r67, %r6, %r66;
	mul.wide.s32 	%rd19, %r67, 4;
	add.s64 	%rd20, %rd2, %rd19;
	ld.global.f32 	%f42, [%rd20];
	st.shared.f32 	[%r8], %f42;
	add.s32 	%r68, %r66, %r1;
	mad.lo.s32 	%r69, %r68, %r39, %r4;
	mul.wide.s32 	%rd21, %r69, 4;
	add.s64 	%rd22, %rd1, %rd21;
	ld.global.f32 	%f43, [%rd22];
	st.shared.f32 	[%r9], %f43;
	bar.sync 	0;
	ld.shared.f32 	%f44, [%r7];
	ld.shared.f32 	%f45, [%r10];
	cvt.rn.f32.s32 	%f46, %r91;
	fma.rn.f32 	%f47, %f44, %f45, %f46;
	cvt.rzi.s32.f32 	%r70, %f47;
	bar.sync 	0;
	ld.shared.f32 	%f48, [%r7+4];
	ld.shared.f32 	%f49, [%r10+8];
	cvt.rn.f32.s32 	%f50, %r70;
	fma.rn.f32 	%f51, %f48, %f49, %f50;
	cvt.rzi.s32.f32 	%r71, %f51;
	bar.sync 	0;
	cvt.rn.f32.s32 	%f52, %r71;
	st.global.f32 	[%rd3], %f52;
	ld.global.f32 	%f53, [%rd20+8];
	st.shared.f32 	[%r8], %f53;
	add.s32 	%r72, %r68, 2;
	mad.lo.s32 	%r73, %r72, %r39, %r4;
	mul.wide.s32 	%rd23, %r73, 4;
	add.s64 	%rd24, %rd1, %rd23;
	ld.global.f32 	%f54, [%rd24];
	st.shared.f32 	[%r9], %f54;
	bar.sync 	0;
	ld.shared.f32 	%f55, [%r7];
	ld.shared.f32 	%f56, [%r10];
	fma.rn.f32 	%f57, %f55, %f56, %f52;
	cvt.rzi.s32.f32 	%r74, %f57;
	bar.sync 	0;
	ld.shared.f32 	%f58, [%r7+4];
	ld.shared.f32 	%f59, [%r10+8];
	cvt.rn.f32.s32 	%f60, %r74;
	fma.rn.f32 	%f61, %f58, %f59, %f60;
	cvt.rzi.s32.f32 	%r91, %f61;
	bar.sync 	0;
	cvt.rn.f32.s32 	%f62, %r91;
	st.global.f32 	[%rd3], %f62;
	sub.s32 	%r75, %r66, %r92;
	add.s32 	%r92, %r75, 2;
$L__BB0_7:
	and.b32  	%r76, %r5, 1;
	setp.eq.b32 	%p6, %r76, 1;
	not.pred 	%p7, %p6;
	@%p7 bra 	$L__BB0_9;
	shl.b32 	%r77, %r92, 1;
	add.s32 	%r78, %r6, %r77;
	mul.wide.s32 	%rd25, %r78, 4;
	add.s64 	%rd26, %rd2, %rd25;
	ld.global.f32 	%f63, [%rd26];
	st.shared.f32 	[%r8], %f63;
	add.s32 	%r79, %r77, %r1;
	mad.lo.s32 	%r80, %r79, %r39, %r4;
	mul.wide.s32 	%rd27, %r80, 4;
	add.s64 	%rd28, %rd1, %rd27;
	ld.global.f32 	%f64, [%rd28];
	st.shared.f32 	[%r9], %f64;
	bar.sync 	0;
	ld.shared.f32 	%f65, [%r7];
	ld.shared.f32 	%f66, [%r10];
	cvt.rn.f32.s32 	%f67, %r91;
	fma.rn.f32 	%f68, %f65, %f66, %f67;
	cvt.rzi.s32.f32 	%r81, %f68;
	bar.sync 	0;
	ld.shared.f32 	%f69, [%r7+4];
	ld.shared.f32 	%f70, [%r10+8];
	cvt.rn.f32.s32 	%f71, %r81;
	fma.rn.f32 	%f72, %f69, %f70, %f71;
	cvt.rzi.s32.f32 	%r82, %f72;
	bar.sync 	0;
	cvt.rn.f32.s32 	%f73, %r82;
	st.global.f32 	[%rd3], %f73;
$L__BB0_9:
	ret;

}


// ===== COMPILED SASS (sm_100) =====

	.target	sm_100

	.elftype	@"ET_EXEC"


//--------------------- .note.nv.tkinfo           --------------------------
	.section	.note.nv.tkinfo,"",@"SHT_NOTE"
	.sectionflags	@"SHF_NOTE_NV_TKINFO"
	.tkinfo
        /*0018*/ 	.word	0x00000002
        /*0030*/ 	.string	""
        /*0030*/ 	.string	"ptxas"
        /*0030*/ 	.string	"Cuda compilation tools, release 13.0, V13.0.88"
        /*0030*/ 	.string	"Build cuda_13.0.r13.0/compiler.36424714_0"
        /*0030*/ 	.string	"-arch sm_100 -m 64 "



//--------------------- .note.nv.cuinfo           --------------------------
	.section	.note.nv.cuinfo,"",@"SHT_NOTE"
	.sectionflags	@"SHF_NOTE_NV_CUINFO"
        /*0018*/ 	.short	0x0002
        /*001a*/ 	.short	0x0064
        /*001c*/ 	.short	0x0082
	.zero		2


//--------------------- .nv.info                  --------------------------
	.section	.nv.info,"",@"SHT_CUDA_INFO"
	.align	4


	//----- nvinfo : EIATTR_REGCOUNT
	.align		4
        /*0000*/ 	.byte	0x04, 0x2f
        /*0002*/ 	.short	(.L_1 - .L_0)
	.align		4
.L_0:
        /*0004*/ 	.word	index@(_Z26tiled_sq_matrix_mul_kernelPfS_S_i)
        /*0008*/ 	.word	0x00000020


	//----- nvinfo : EIATTR_FRAME_SIZE
	.align		4
.L_1:
        /*000c*/ 	.byte	0x04, 0x11
        /*000e*/ 	.short	(.L_3 - .L_2)
	.align		4
.L_2:
        /*0010*/ 	.word	index@(_Z26tiled_sq_matrix_mul_kernelPfS_S_i)
        /*0014*/ 	.word	0x00000000


	//----- nvinfo : EIATTR_MIN_STACK_SIZE
	.align		4
.L_3:
        /*0018*/ 	.byte	0x04, 0x12
        /*001a*/ 	.short	(.L_5 - .L_4)
	.align		4
.L_4:
        /*001c*/ 	.word	index@(_Z26tiled_sq_matrix_mul_kernelPfS_S_i)
        /*0020*/ 	.word	0x00000000
.L_5:


//--------------------- .nv.compat                --------------------------
	.section	.nv.compat,"",@"SHT_CUDA_COMPAT_INFO"
	.align	4
        /*0000*/ 	.byte	0x02, 0x09, 0x00, 0x00, 0x02, 0x02, 0x01, 0x00, 0x02, 0x05, 0x05, 0x00, 0x03, 0x07, 0x01, 0x01
        /*0010*/ 	.byte	0x02, 0x03, 0x00, 0x00, 0x02, 0x06, 0x01, 0x00, 0x04, 0x0b, 0x08, 0x00, 0x09, 0x00, 0x00, 0x00
        /*0020*/ 	.byte	0x00, 0x00, 0x00, 0x00


//--------------------- .nv.info._Z26tiled_sq_matrix_mul_kernelPfS_S_i --------------------------
	.section	.nv.info._Z26tiled_sq_matrix_mul_kernelPfS_S_i,"",@"SHT_CUDA_INFO"
	.sectionflags	@""
	.align	4


	//----- nvinfo : EIATTR_CUDA_API_VERSION
	.align		4
        /*0000*/ 	.byte	0x04, 0x37
        /*0002*/ 	.short	(.L_7 - .L_6)
.L_6:
        /*0004*/ 	.word	0x00000082


	//----- nvinfo : EIATTR_KPARAM_INFO
	.align		4
.L_7:
        /*0008*/ 	.byte	0x04, 0x17
        /*000a*/ 	.short	(.L_9 - .L_8)
.L_8:
        /*000c*/ 	.word	0x00000000
        /*0010*/ 	.short	0x0003
        /*0012*/ 	.short	0x0018
        /*0014*/ 	.byte	0x00, 0xf0, 0x11, 0x00


	//----- nvinfo : EIATTR_KPARAM_INFO
	.align		4
.L_9:
        /*0018*/ 	.byte	0x04, 0x17
        /*001a*/ 	.short	(.L_11 - .L_10)
.L_10:
        /*001c*/ 	.word	0x00000000
        /*0020*/ 	.short	0x0002
        /*0022*/ 	.short	0x0010
        /*0024*/ 	.byte	0x00, 0xf5, 0x21, 0x00


	//----- nvinfo : EIATTR_KPARAM_INFO
	.align		4
.L_11:
        /*0028*/ 	.byte	0x04, 0x17
        /*002a*/ 	.short	(.L_13 - .L_12)
.L_12:
        /*002c*/ 	.word	0x00000000
        /*0030*/ 	.short	0x0001
        /*0032*/ 	.short	0x0008
        /*0034*/ 	.byte	0x00, 0xf5, 0x21, 0x00


	//----- nvinfo : EIATTR_KPARAM_INFO
	.align		4
.L_13:
        /*0038*/ 	.byte	0x04, 0x17
        /*003a*/ 	.short	(.L_15 - .L_14)
.L_14:
        /*003c*/ 	.word	0x00000000
        /*0040*/ 	.short	0x0000
        /*0042*/ 	.short	0x0000
        /*0044*/ 	.byte	0x00, 0xf5, 0x21, 0x00


	//----- nvinfo : EIATTR_SPARSE_MMA_MASK
	.align		4
.L_15:
        /*0048*/ 	.byte	0x03, 0x50
        /*004a*/ 	.short	0x0000


	//----- nvinfo : EIATTR_MAXREG_COUNT
	.align		4
        /*004c*/ 	.byte	0x03, 0x1b
        /*004e*/ 	.short	0x00ff


	//----- nvinfo : EIATTR_NUM_BARRIERS
	.align		4
        /*0050*/ 	.byte	0x02, 0x4c
        /*0052*/ 	.byte	0x01
	.zero		1


	//----- nvinfo : EIATTR_MERCURY_ISA_VERSION
	.align		4
        /*0054*/ 	.byte	0x03, 0x5f
        /*0056*/ 	.short	0x0101


	//----- nvinfo : EIATTR_VRC_CTA_INIT_COUNT
	.align		4
        /*0058*/ 	.byte	0x02, 0x4a
	.zero		1
	.zero		1


	//----- nvinfo : EIATTR_EXIT_INSTR_OFFSETS
	.align		4
        /*005c*/ 	.byte	0x04, 0x1c
        /*005e*/ 	.short	(.L_17 - .L_16)


	//   ....[0]....
.L_16:
        /*0060*/ 	.word	0x00000060


	//   ....[1]....
        /*0064*/ 	.word	0x00000870


	//   ....[2]....
        /*0068*/ 	.word	0x00000bd0


	//   ....[3]....
        /*006c*/ 	.word	0x00000d80


	//----- nvinfo : EIATTR_CBANK_PARAM_SIZE
	.align		4
.L_17:
        /*0070*/ 	.byte	0x03, 0x19
        /*0072*/ 	.short	0x001c


	//----- nvinfo : EIATTR_PARAM_CBANK
	.align		4
        /*0074*/ 	.byte	0x04, 0x0a
        /*0076*/ 	.short	(.L_19 - .L_18)
	.align		4
.L_18:
        /*0078*/ 	.word	index@(.nv.constant0._Z26tiled_sq_matrix_mul_kernelPfS_S_i)
        /*007c*/ 	.short	0x0380
        /*007e*/ 	.short	0x001c


	//----- nvinfo : EIATTR_SW_WAR
	.align		4
.L_19:
        /*0080*/ 	.byte	0x04, 0x36
        /*0082*/ 	.short	(.L_21 - .L_20)
.L_20:
        /*0084*/ 	.word	0x00000008
.L_21:


//--------------------- .nv.callgraph             --------------------------
	.section	.nv.callgraph,"",@"SHT_CUDA_CALLGRAPH"
	.align	4
	.sectionentsize	8
	.align		4
        /*0000*/ 	.word	0x00000000
	.align		4
        /*0004*/ 	.word	0xffffffff
	.align		4
        /*0008*/ 	.word	0x00000000
	.align		4
        /*000c*/ 	.word	0xfffffffe
	.align		4
        /*0010*/ 	.word	0x00000000
	.align		4
        /*0014*/ 	.word	0xfffffffd
	.align		4
        /*0018*/ 	.word	0x00000000
	.align		4
        /*001c*/ 	.word	0xfffffffc


//--------------------- .text._Z26tiled_sq_matrix_mul_kernelPfS_S_i --------------------------
	.section	.text._Z26tiled_sq_matrix_mul_kernelPfS_S_i,"ax",@progbits
	.align	128
        .global         _Z26tiled_sq_matrix_mul_kernelPfS_S_i
        .type           _Z26tiled_sq_matrix_mul_kernelPfS_S_i,@function
        .size           _Z26tiled_sq_matrix_mul_kernelPfS_S_i,(.L_x_4 - _Z26tiled_sq_matrix_mul_kernelPfS_S_i)
        .other          _Z26tiled_sq_matrix_mul_kernelPfS_S_i,@"STO_CUDA_ENTRY STV_DEFAULT"
_Z26tiled_sq_matrix_mul_kernelPfS_S_i:
.text._Z26tiled_sq_matrix_mul_kernelPfS_S_i:
[----:B------:R-:W-:Y:S08]  /*0000*/  LDC R1, c[0x0][0x37c] ;  /* 0x0000df00ff017b82 */ /* 0x000ff00000000800 */
[----:B------:R-:W0:Y:S01]  /*0010*/  LDC R0, c[0x0][0x398] ;  /* 0x0000e600ff007b82 */ /* 0x000e220000000800 */
[----:B------:R-:W1:Y:S07]  /*0020*/  LDCU UR5, c[0x0][0x360] ;  /* 0x00006c00ff0577ac */ /* 0x000e6e0008000800 */
[----:B------:R-:W1:Y:S01]  /*0030*/  S2UR UR4, SR_CTAID.X ;  /* 0x00000000000479c3 */ /* 0x000e620000002500 */
[----:B0-----:R-:W-:Y:S01]  /*0040*/  ISETP.GE.AND P0, PT, R0, 0x2, PT ;  /* 0x000000020000780c */ /* 0x001fe20003f06270 */
[----:B-1----:R-:W-:-:S12]  /*0050*/  UIMAD UR4, UR4, UR5, URZ ;  /* 0x00000005040472a4 */ /* 0x002fd8000f8e02ff */
[----:B------:R-:W-:Y:S05]  /*0060*/  @!P0 EXIT ;  /* 0x000000000000894d */ /* 0x000fea0003800000 */
[----:B------:R-:W0:Y:S01]  /*0070*/  S2R R3, SR_TID.Y ;  /* 0x0000000000037919 */ /* 0x000e220000002200 */
[----:B------:R-:W1:Y:S01]  /*0080*/  S2UR UR6, SR_CgaCtaId ;  /* 0x00000000000679c3 */ /* 0x000e620000008800 */
[----:B------:R-:W0:Y:S01]  /*0090*/  LDCU UR5, c[0x0][0x364] ;  /* 0x00006c80ff0577ac */ /* 0x000e220008000800 */
[----:B------:R-:W-:Y:S01]  /*00a0*/  LEA.HI R2, R0, R0, RZ, 0x1 ;  /* 0x0000000000027211 */ /* 0x000fe200078f08ff */
[----:B------:R-:W0:Y:S01]  /*00b0*/  S2R R4, SR_CTAID.Y ;  /* 0x0000000000047919 */ /* 0x000e220000002600 */
[----:B------:R-:W-:Y:S01]  /*00c0*/  IMAD.MOV.U32 R22, RZ, RZ, RZ ;  /* 0x000000ffff167224 */ /* 0x000fe200078e00ff */
[----:B------:R-:W2:Y:S01]  /*00d0*/  LDCU.64 UR8, c[0x0][0x358] ;  /* 0x00006b00ff0877ac */ /* 0x000ea20008000a00 */
[----:B------:R-:W-:Y:S01]  /*00e0*/  SHF.R.S32.HI R2, RZ, 0x1, R2 ;  /* 0x00000001ff027819 */ /* 0x000fe20000011402 */
[----:B------:R-:W3:Y:S01]  /*00f0*/  S2R R10, SR_TID.X ;  /* 0x00000000000a7919 */ /* 0x000ee20000002100 */
[----:B------:R-:W4:Y:S02]  /*0100*/  LDC.64 R12, c[0x0][0x390] ;  /* 0x0000e400ff0c7b82 */ /* 0x000f240000000a00 */
[----:B------:R-:W-:-:S04]  /*0110*/  IADD3 R6, PT, PT, R2, -0x1, RZ ;  /* 0xffffffff02067810 */ /* 0x000fc80007ffe0ff */
[----:B------:R-:W-:Y:S01]  /*0120*/  ISETP.GE.U32.AND P1, PT, R6, 0x3, PT ;  /* 0x000000030600780c */ /* 0x000fe20003f26070 */
[----:B------:R-:W-:Y:S02]  /*0130*/  HFMA2 R6, -RZ, RZ, 0, 0 ;  /* 0x00000000ff067431 */ /* 0x000fe400000001ff */
[----:B0-----:R-:W-:Y:S01]  /*0140*/  IMAD R5, R4, UR5, R3 ;  /* 0x0000000504057c24 */ /* 0x001fe2000f8e0203 */
[----:B------:R-:W-:Y:S02]  /*0150*/  UMOV UR5, 0x400 ;  /* 0x0000040000057882 */ /* 0x000fe40000000000 */
[----:B-1----:R-:W-:Y:S01]  /*0160*/  ULEA UR7, UR6, UR5, 0x18 ;  /* 0x0000000506077291 */ /* 0x002fe2000f8ec0ff */
[----:B---3--:R-:W-:Y:S01]  /*0170*/  IMAD R4, R5, R0, R10 ;  /* 0x0000000005047224 */ /* 0x008fe200078e020a */
[----:B------:R-:W-:Y:S01]  /*0180*/  UIADD3 UR5, UPT, UPT, UR5, 0x10, URZ ;  /* 0x0000001005057890 */ /* 0x000fe2000fffe0ff */
[----:B------:R-:W-:Y:S02]  /*0190*/  LOP3.LUT R5, R2, 0x3, RZ, 0xc0, !PT ;  /* 0x0000000302057812 */ /* 0x000fe400078ec0ff */
[----:B------:R-:W-:Y:S01]  /*01a0*/  VIADD R7, R4, UR4 ;  /* 0x0000000404077c36 */ /* 0x000fe20008000000 */
[----:B------:R-:W-:Y:S01]  /*01b0*/  ULEA UR5, UR6, UR5, 0x18 ;  /* 0x0000000506057291 */ /* 0x000fe2000f8ec0ff */
[----:B------:R-:W-:-:S02]  /*01c0*/  IADD3 R11, PT, PT, R10, UR4, RZ ;  /* 0x000000040a0b7c10 */ /* 0x000fc4000fffe0ff */
[----:B----4-:R-:W-:Y:S01]  /*01d0*/  IMAD.WIDE R12, R7, 0x4, R12 ;  /* 0x00000004070c7825 */ /* 0x010fe200078e020c */
[----:B------:R-:W-:Y:S02]  /*01e0*/  LEA R7, R3, UR7, 0x3 ;  /* 0x0000000703077c11 */ /* 0x000fe4000f8e18ff */
[C---:B------:R-:W-:Y:S02]  /*01f0*/  LEA R8, R10.reuse, UR5, 0x2 ;  /* 0x000000050a087c11 */ /* 0x040fe4000f8e10ff */
[----:B------:R-:W-:Y:S01]  /*0200*/  ISETP.NE.AND P0, PT, R5, RZ, PT ;  /* 0x000000ff0500720c */ /* 0x000fe20003f05270 */
[----:B------:R-:W-:Y:S01]  /*0210*/  IMAD R10, R10, 0x4, R7 ;  /* 0x000000040a0a7824 */ /* 0x000fe200078e0207 */
[----:B------:R-:W-:Y:S01]  /*0220*/  LEA R20, R3, R8, 0x3 ;  /* 0x0000000803147211 */ /* 0x000fe200078e18ff */
[----:B--2---:R-:W-:Y:S10]  /*0230*/  @!P1 BRA `(.L_x_0) ;  /* 0x00000004008c9947 */ /* 0x004ff40003800000 */
[C---:B------:R-:W-:Y:S01]  /*0240*/  IADD3 R25, PT, PT, R3.reuse, 0x4, RZ ;  /* 0x0000000403197810 */ /* 0x040fe20007ffe0ff */
[C---:B------:R-:W-:Y:S01]  /*0250*/  VIADD R23, R3.reuse, 0x6 ;  /* 0x0000000603177836 */ /* 0x040fe20000000000 */
[----:B------:R-:W-:Y:S01]  /*0260*/  LOP3.LUT R6, R2, 0x3ffffffc, RZ, 0xc0, !PT ;  /* 0x3ffffffc02067812 */ /* 0x000fe200078ec0ff */
[C---:B------:R-:W-:Y:S01]  /*0270*/  VIADD R27, R3.reuse, 0x2 ;  /* 0x00000002031b7836 */ /* 0x040fe20000000000 */
[----:B------:R-:W-:Y:S01]  /*0280*/  MOV R22, RZ ;  /* 0x000000ff00167202 */ /* 0x000fe20000000f00 */
[-CC-:B------:R-:W-:Y:S01]  /*0290*/  IMAD R29, R3, R0.reuse, R11.reuse ;  /* 0x00000000031d7224 */ /* 0x180fe200078e020b */
[----:B------:R-:W-:Y:S01]  /*02a0*/  IADD3 R9, PT, PT, -R6, RZ, RZ ;  /* 0x000000ff06097210 */ /* 0x000fe20007ffe1ff */
[----:B------:R-:W-:Y:S02]  /*02b0*/  IMAD.MOV.U32 R21, RZ, RZ, R4 ;  /* 0x000000ffff157224 */ /* 0x000fe400078e0004 */
[-CC-:B------:R-:W-:Y:S02]  /*02c0*/  IMAD R23, R23, R0.reuse, R11.reuse ;  /* 0x0000000017177224 */ /* 0x180fe400078e020b */
[----:B------:R-:W-:-:S02]  /*02d0*/  IMAD R25, R25, R0, R11 ;  /* 0x0000000019197224 */ /* 0x000fc400078e020b */
[----:B------:R-:W-:-:S07]  /*02e0*/  IMAD R27, R27, R0, R11 ;  /* 0x000000001b1b7224 */ /* 0x000fce00078e020b */
.L_x_1:
[----:B0-----:R-:W0:Y:S08]  /*02f0*/  LDC.64 R16, c[0x0][0x380] ;  /* 0x0000e000ff107b82 */ /* 0x001e300000000a00 */
[----:B------:R-:W1:Y:S01]  /*0300*/  LDC.64 R14, c[0x0][0x388] ;  /* 0x0000e200ff0e7b82 */ /* 0x000e620000000a00 */
[----:B0-----:R-:W-:-:S05]  /*0310*/  IMAD.WIDE R16, R21, 0x4, R16 ;  /* 0x0000000415107825 */ /* 0x001fca00078e0210 */
[----:B------:R-:W2:Y:S01]  /*0320*/  LDG.E R24, desc[UR8][R16.64] ;  /* 0x0000000810187981 */ /* 0x000ea2000c1e1900 */
[----:B-1----:R-:W-:-:S06]  /*0330*/  IMAD.WIDE R18, R29, 0x4, R14 ;  /* 0x000000041d127825 */ /* 0x002fcc00078e020e */
[----:B------:R-:W3:Y:S01]  /*0340*/  LDG.E R19, desc[UR8][R18.64] ;  /* 0x0000000812137981 */ /* 0x000ee2000c1e1900 */
[----:B------:R-:W-:-:S03]  /*0350*/  I2FP.F32.S32 R22, R22 ;  /* 0x0000001600167245 */ /* 0x000fc60000201400 */
[----:B--2---:R-:W-:Y:S04]  /*0360*/  STS [R10], R24 ;  /* 0x000000180a007388 */ /* 0x004fe80000000800 */
[----:B---3--:R-:W-:Y:S01]  /*0370*/  STS [R20], R19 ;  /* 0x0000001314007388 */ /* 0x008fe20000000800 */
[----:B------:R-:W-:Y:S06]  /*0380*/  BAR.SYNC.DEFER_BLOCKING 0x0 ;  /* 0x0000000000007b1d */ /* 0x000fec0000010000 */
[----:B------:R-:W-:Y:S04]  /*0390*/  LDS R26, [R7] ;  /* 0x00000000071a7984 */ /* 0x000fe80000000800 */
[----:B------:R-:W0:Y:S01]  /*03a0*/  LDS R28, [R8] ;  /* 0x00000000081c7984 */ /* 0x000e220000000800 */
[----:B------:R-:W-:Y:S06]  /*03b0*/  BAR.SYNC.DEFER_BLOCKING 0x0 ;  /* 0x0000000000007b1d */ /* 0x000fec0000010000 */
[----:B------:R-:W-:Y:S01]  /*03c0*/  LDS R24, [R8+0x8] ;  /* 0x0000080008187984 */ /* 0x000fe20000000800 */
[----:B0-----:R-:W-:-:S03]  /*03d0*/  FFMA R26, R26, R28, R22 ;  /* 0x0000001c1a1a7223 */ /* 0x001fc60000000016 */
[----:B------:R-:W0:Y:S03]  /*03e0*/  LDS R22, [R7+0x4] ;  /* 0x0000040007167984 */ /* 0x000e260000000800 */
[----:B------:R-:W1:Y:S02]  /*03f0*/  F2I.TRUNC.NTZ R26, R26 ;  /* 0x0000001a001a7305 */ /* 0x000e64000020f100 */
[----:B-1----:R-:W-:Y:S01]  /*0400*/  I2FP.F32.S32 R18, R26 ;  /* 0x0000001a00127245 */ /* 0x002fe20000201400 */
[----:B------:R-:W-:Y:S04]  /*0410*/  BAR.SYNC.DEFER_BLOCKING 0x0 ;  /* 0x0000000000007b1d */ /* 0x000fe80000010000 */
[----:B0-----:R-:W-:-:S04]  /*0420*/  FFMA R24, R22, R24, R18 ;  /* 0x0000001816187223 */ /* 0x001fc80000000012 */
[----:B------:R-:W0:Y:S01]  /*0430*/  F2I.TRUNC.NTZ R22, R24 ;  /* 0x0000001800167305 */ /* 0x000e22000020f100 */
[----:B------:R-:W-:Y:S01]  /*0440*/  IMAD.WIDE R18, R27, 0x4, R14 ;  /* 0x000000041b127825 */ /* 0x000fe200078e020e */
[----:B0-----:R-:W-:-:S05]  /*0450*/  I2FP.F32.S32 R22, R22 ;  /* 0x0000001600167245 */ /* 0x001fca0000201400 */
[----:B------:R-:W-:Y:S04]  /*0460*/  STG.E desc[UR8][R12.64], R22 ;  /* 0x000000160c007986 */ /* 0x000fe8000c101908 */
[----:B------:R-:W2:Y:S04]  /*0470*/  LDG.E R28, desc[UR8][R16.64+0x8] ;  /* 0x00000808101c7981 */ /* 0x000ea8000c1e1900 */
[----:B------:R-:W3:Y:S04]  /*0480*/  LDG.E R19, desc[UR8][R18.64] ;  /* 0x0000000812137981 */ /* 0x000ee8000c1e1900 */
[----:B--2---:R-:W-:Y:S04]  /*0490*/  STS [R10], R28 ;  /* 0x0000001c0a007388 */ /* 0x004fe80000000800 */
[----:B---3--:R-:W-:Y:S01]  /*04a0*/  STS [R20], R19 ;  /* 0x0000001314007388 */ /* 0x008fe20000000800 */
[----:B------:R-:W-:Y:S06]  /*04b0*/  BAR.SYNC.DEFER_BLOCKING 0x0 ;  /* 0x0000000000007b1d */ /* 0x000fec0000010000 */
[----:B------:R-:W-:Y:S04]  /*04c0*/  LDS R26, [R7] ;  /* 0x00000000071a7984 */ /* 0x000fe80000000800 */
[----:B------:R-:W0:Y:S02]  /*04d0*/  LDS R24, [R8] ;  /* 0x0000000008187984 */ /* 0x000e240000000800 */
[----:B0-----:R-:W-:Y:S01]  /*04e0*/  FFMA R24, R26, R24, R22 ;  /* 0x000000181a187223 */ /* 0x001fe20000000016 */
[----:B------:R-:W-:Y:S06]  /*04f0*/  BAR.SYNC.DEFER_BLOCKING 0x0 ;  /* 0x0000000000007b1d */ /* 0x000fec0000010000 */
[----:B------:R-:W-:Y:S04]  /*0500*/  LDS R22, [R7+0x4] ;  /* 0x0000040007167984 */ /* 0x000fe80000000800 */
[----:B------:R-:W0:Y:S01]  /*0510*/  LDS R26, [R8+0x8] ;  /* 0x00000800081a7984 */ /* 0x000e220000000800 */
[----:B------:R-:W1:Y:S02]  /*0520*/  F2I.TRUNC.NTZ R24, R24 ;  /* 0x0000001800187305 */ /* 0x000e64000020f100 */
[----:B-1----:R-:W-:Y:S01]  /*0530*/  I2FP.F32.S32 R28, R24 ;  /* 0x00000018001c7245 */ /* 0x002fe20000201400 */
[----:B------:R-:W-:Y:S01]  /*0540*/  BAR.SYNC.DEFER_BLOCKING 0x0 ;  /* 0x0000000000007b1d */ /* 0x000fe20000010000 */
[----:B------:R-:W-:-:S04]  /*0550*/  IMAD.WIDE R18, R25, 0x4, R14 ;  /* 0x0000000419127825 */ /* 0x000fc800078e020e */
[----:B0-----:R-:W-:-:S04]  /*0560*/  FFMA R26, R22, R26, R28 ;  /* 0x0000001a161a7223 */ /* 0x001fc8000000001c */
[----:B------:R-:W0:Y:S02]  /*0570*/  F2I.TRUNC.NTZ R22, R26 ;  /* 0x0000001a00167305 */ /* 0x000e24000020f100 */
[----:B0-----:R-:W-:-:S05]  /*0580*/  I2FP.F32.S32 R22, R22 ;  /* 0x0000001600167245 */ /* 0x001fca0000201400 */
[----:B------:R-:W-:Y:S04]  /*0590*/  STG.E desc[UR8][R12.64], R22 ;  /* 0x000000160c007986 */ /* 0x000fe8000c101908 */
[----:B------:R-:W2:Y:S04]  /*05a0*/  LDG.E R28, desc[UR8][R16.64+0x10] ;  /* 0x00001008101c7981 */ /* 0x000ea8000c1e1900 */
[----:B------:R-:W3:Y:S01]  /*05b0*/  LDG.E R19, desc[UR8][R18.64] ;  /* 0x0000000812137981 */ /* 0x000ee2000c1e1900 */
[----:B------:R-:W-:-:S03]  /*05c0*/  IMAD.WIDE R14, R23, 0x4, R14 ;  /* 0x00000004170e7825 */ /* 0x000fc600078e020e */
        /* <DEDUP_REMOVED lines=11> */
[----:B------:R-:W-:Y:S04]  /*0680*/  BAR.SYNC.DEFER_BLOCKING 0x0 ;  /* 0x0000000000007b1d */ /* 0x000fe80000010000 */
[----:B0-----:R-:W-:-:S04]  /*0690*/  FFMA R22, R22, R26, R28 ;  /* 0x0000001a16167223 */ /* 0x001fc8000000001c */
[----:B------:R-:W0:Y:S02]  /*06a0*/  F2I.TRUNC.NTZ R19, R22 ;  /* 0x0000001600137305 */ /* 0x000e24000020f100 */
[----:B0-----:R-:W-:-:S05]  /*06b0*/  I2FP.F32.S32 R19, R19 ;  /* 0x0000001300137245 */ /* 0x001fca0000201400 */
[----:B------:R-:W-:Y:S04]  /*06c0*/  STG.E desc[UR8][R12.64], R19 ;  /* 0x000000130c007986 */ /* 0x000fe8000c101908 */
[----:B------:R-:W2:Y:S04]  /*06d0*/  LDG.E R17, desc[UR8][R16.64+0x18] ;  /* 0x0000180810117981 */ /* 0x000ea8000c1e1900 */
[----:B------:R-:W3:Y:S01]  /*06e0*/  LDG.E R15, desc[UR8][R14.64] ;  /* 0x000000080e0f7981 */ /* 0x000ee2000c1e1900 */
[----:B------:R-:W-:-:S05]  /*06f0*/  VIADD R9, R9, 0x4 ;  /* 0x0000000409097836 */ /* 0x000fca0000000000 */
[----:B------:R-:W-:Y:S01]  /*0700*/  ISETP.NE.AND P1, PT, R9, RZ, PT ;  /* 0x000000ff0900720c */ /* 0x000fe20003f25270 */
[C---:B------:R-:W-:Y:S01]  /*0710*/  IMAD R23, R0.reuse, 0x8, R23 ;  /* 0x0000000800177824 */ /* 0x040fe200078e0217 */
[----:B------:R-:W-:Y:S01]  /*0720*/  IADD3 R21, PT, PT, R21, 0x8, RZ ;  /* 0x0000000815157810 */ /* 0x000fe20007ffe0ff */
[C---:B------:R-:W-:Y:S01]  /*0730*/  IMAD R27, R0.reuse, 0x8, R27 ;  /* 0x00000008001b7824 */ /* 0x040fe200078e021b */
[C---:B------:R-:W-:Y:S02]  /*0740*/  LEA R25, R0.reuse, R25, 0x3 ;  /* 0x0000001900197211 */ /* 0x040fe400078e18ff */
[----:B------:R-:W-:Y:S01]  /*0750*/  LEA R29, R0, R29, 0x3 ;  /* 0x0000001d001d7211 */ /* 0x000fe200078e18ff */
[----:B--2---:R-:W-:Y:S04]  /*0760*/  STS [R10], R17 ;  /* 0x000000110a007388 */ /* 0x004fe80000000800 */
[----:B---3--:R-:W-:Y:S01]  /*0770*/  STS [R20], R15 ;  /* 0x0000000f14007388 */ /* 0x008fe20000000800 */
[----:B------:R-:W-:Y:S06]  /*0780*/  BAR.SYNC.DEFER_BLOCKING 0x0 ;  /* 0x0000000000007b1d */ /* 0x000fec0000010000 */
[----:B------:R-:W-:Y:S04]  /*0790*/  LDS R18, [R7] ;  /* 0x0000000007127984 */ /* 0x000fe80000000800 */
[----:B------:R-:W0:Y:S01]  /*07a0*/  LDS R22, [R8] ;  /* 0x0000000008167984 */ /* 0x000e220000000800 */
[----:B------:R-:W-:Y:S06]  /*07b0*/  BAR.SYNC.DEFER_BLOCKING 0x0 ;  /* 0x0000000000007b1d */ /* 0x000fec0000010000 */
[----:B------:R-:W-:Y:S04]  /*07c0*/  LDS R24, [R7+0x4] ;  /* 0x0000040007187984 */ /* 0x000fe80000000800 */
[----:B------:R-:W1:Y:S01]  /*07d0*/  LDS R26, [R8+0x8] ;  /* 0x00000800081a7984 */ /* 0x000e620000000800 */
[----:B0-----:R-:W-:-:S06]  /*07e0*/  FFMA R18, R18, R22, R19 ;  /* 0x0000001612127223 */ /* 0x001fcc0000000013 */
[----:B------:R-:W0:Y:S02]  /*07f0*/  F2I.TRUNC.NTZ R18, R18 ;  /* 0x0000001200127305 */ /* 0x000e24000020f100 */
[----:B0-----:R-:W-:-:S05]  /*0800*/  I2FP.F32.S32 R19, R18 ;  /* 0x0000001200137245 */ /* 0x001fca0000201400 */
[----:B-1----:R-:W-:-:S04]  /*0810*/  FFMA R19, R24, R26, R19 ;  /* 0x0000001a18137223 */ /* 0x002fc80000000013 */
[----:B------:R-:W0:Y:S02]  /*0820*/  F2I.TRUNC.NTZ R22, R19 ;  /* 0x0000001300167305 */ /* 0x000e24000020f100 */
[----:B0-----:R-:W-:Y:S01]  /*0830*/  I2FP.F32.S32 R15, R22 ;  /* 0x00000016000f7245 */ /* 0x001fe20000201400 */
[----:B------:R-:W-:Y:S06]  /*0840*/  BAR.SYNC.DEFER_BLOCKING 0x0 ;  /* 0x0000000000007b1d */ /* 0x000fec0000010000 */
[----:B------:R0:W-:Y:S01]  /*0850*/  STG.E desc[UR8][R12.64], R15 ;  /* 0x0000000f0c007986 */ /* 0x0001e2000c101908 */
[----:B------:R-:W-:Y:S05]  /*0860*/  @P1 BRA `(.L_x_1) ;  /* 0xfffffff800a01947 */ /* 0x000fea000383ffff */
.L_x_0:
[----:B------:R-:W-:Y:S05]  /*0870*/  @!P0 EXIT ;  /* 0x000000000000894d */ /* 0x000fea0003800000 */
[----:B------:R-:W-:Y:S02]  /*0880*/  ISETP.NE.AND P0, PT, R5, 0x1, PT ;  /* 0x000000010500780c */ /* 0x000fe40003f05270 */
[----:B------:R-:W-:-:S04]  /*0890*/  LOP3.LUT R2, R2, 0x1, RZ, 0xc0, !PT ;  /* 0x0000000102027812 */ /* 0x000fc800078ec0ff */
[----:B------:R-:W-:-:S07]  /*08a0*/  ISETP.NE.U32.AND P1, PT, R2, 0x1, PT ;  /* 0x000000010200780c */ /* 0x000fce0003f25070 */
[----:B------:R-:W-:Y:S06]  /*08b0*/  @!P0 BRA `(.L_x_2) ;  /* 0x0000000000c48947 */ /* 0x000fec0003800000 */
[----:B------:R-:W1:Y:S01]  /*08c0*/  LDC.64 R16, c[0x0][0x380] ;  /* 0x0000e000ff107b82 */ /* 0x000e620000000a00 */
[C---:B------:R-:W-:Y:S01]  /*08d0*/  LEA R2, R6.reuse, R3, 0x1 ;  /* 0x0000000306027211 */ /* 0x040fe200078e08ff */
[----:B------:R-:W-:-:S04]  /*08e0*/  IMAD R5, R6, 0x2, R4 ;  /* 0x0000000206057824 */ /* 0x000fc800078e0204 */
[----:B------:R-:W-:Y:S02]  /*08f0*/  IMAD R19, R2, R0, R11 ;  /* 0x0000000002137224 */ /* 0x000fe400078e020b */
[----:B0-----:R-:W0:Y:S01]  /*0900*/  LDC.64 R14, c[0x0][0x388] ;  /* 0x0000e200ff0e7b82 */ /* 0x001e220000000a00 */
[----:B-1----:R-:W-:-:S05]  /*0910*/  IMAD.WIDE R16, R5, 0x4, R16 ;  /* 0x0000000405107825 */ /* 0x002fca00078e0210 */
[----:B------:R-:W2:Y:S01]  /*0920*/  LDG.E R5, desc[UR8][R16.64] ;  /* 0x0000000810057981 */ /* 0x000ea2000c1e1900 */
[----:B0-----:R-:W-:-:S06]  /*0930*/  IMAD.WIDE R18, R19, 0x4, R14 ;  /* 0x0000000413127825 */ /* 0x001fcc00078e020e */
[----:B------:R-:W3:Y:S01]  /*0940*/  LDG.E R19, desc[UR8][R18.64] ;  /* 0x0000000812137981 */ /* 0x000ee2000c1e1900 */
[----:B------:R-:W-:Y:S02]  /*0950*/  I2FP.F32.S32 R22, R22 ;  /* 0x0000001600167245 */ /* 0x000fe40000201400 */
[----:B------:R-:W-:Y:S01]  /*0960*/  IADD3 R2, PT, PT, R2, 0x2, RZ ;  /* 0x0000000202027810 */ /* 0x000fe20007ffe0ff */
        /* <DEDUP_REMOVED lines=10> */
[----:B0-----:R-:W-:Y:S01]  /*0a10*/  I2FP.F32.S32 R18, R9 ;  /* 0x0000000900127245 */ /* 0x001fe20000201400 */
[----:B------:R-:W-:Y:S04]  /*0a20*/  BAR.SYNC.DEFER_BLOCKING 0x0 ;  /* 0x0000000000007b1d */ /* 0x000fe80000010000 */
[----:B-1----:R-:W-:-:S06]  /*0a30*/  FFMA R18, R21, R26, R18 ;  /* 0x0000001a15127223 */ /* 0x002fcc0000000012 */
[----:B------:R-:W0:Y:S01]  /*0a40*/  F2I.TRUNC.NTZ R18, R18 ;  /* 0x0000001200127305 */ /* 0x000e22000020f100 */
[----:B------:R-:W-:-:S04]  /*0a50*/  IMAD R19, R2, R0, R11 ;  /* 0x0000000002137224 */ /* 0x000fc800078e020b */
[----:B------:R-:W-:Y:S01]  /*0a60*/  IMAD.WIDE R14, R19, 0x4, R14 ;  /* 0x00000004130e7825 */ /* 0x000fe200078e020e */
[----:B0-----:R-:W-:-:S05]  /*0a70*/  I2FP.F32.S32 R5, R18 ;  /* 0x0000001200057245 */ /* 0x001fca0000201400 */
[----:B------:R-:W-:Y:S04]  /*0a80*/  STG.E desc[UR8][R12.64], R5 ;  /* 0x000000050c007986 */ /* 0x000fe8000c101908 */
[----:B------:R-:W2:Y:S04]  /*0a90*/  LDG.E R17, desc[UR8][R16.64+0x8] ;  /* 0x0000080810117981 */ /* 0x000ea8000c1e1900 */
[----:B------:R-:W3:Y:S01]  /*0aa0*/  LDG.E R15, desc[UR8][R14.64] ;  /* 0x000000080e0f7981 */ /* 0x000ee2000c1e1900 */
[----:B------:R-:W-:-:S05]  /*0ab0*/  LEA R6, R6, -R6, 0x1 ;  /* 0x8000000606067211 */ /* 0x000fca00078e08ff */
[----:B------:R-:W-:Y:S01]  /*0ac0*/  VIADD R6, R6, 0x2 ;  /* 0x0000000206067836 */ /* 0x000fe20000000000 */
        /* <DEDUP_REMOVED lines=15> */
[----:B------:R1:W-:Y:S02]  /*0bc0*/  STG.E desc[UR8][R12.64], R9 ;  /* 0x000000090c007986 */ /* 0x0003e4000c101908 */
.L_x_2:
[----:B------:R-:W-:Y:S05]  /*0bd0*/  @P1 EXIT ;  /* 0x000000000000194d */ /* 0x000fea0003800000 */
[----:B------:R-:W2:Y:S01]  /*0be0*/  LDC.64 R16, c[0x0][0x380] ;  /* 0x0000e000ff107b82 */ /* 0x000ea20000000a00 */
[C---:B------:R-:W-:Y:S02]  /*0bf0*/  LEA R2, R6.reuse, R3, 0x1 ;  /* 0x0000000306027211 */ /* 0x040fe400078e08ff */
[----:B------:R-:W-:-:S03]  /*0c00*/  LEA R3, R6, R4, 0x1 ;  /* 0x0000000406037211 */ /* 0x000fc600078e08ff */
[----:B------:R-:W-:Y:S02]  /*0c10*/  IMAD R11, R2, R0, R11 ;  /* 0x00000000020b7224 */ /* 0x000fe400078e020b */
[----:B0-----:R-:W0:Y:S01]  /*0c20*/  LDC.64 R14, c[0x0][0x388] ;  /* 0x0000e200ff0e7b82 */ /* 0x001e220000000a00 */
[----:B--2---:R-:W-:-:S06]  /*0c30*/  IMAD.WIDE R16, R3, 0x4, R16 ;  /* 0x0000000403107825 */ /* 0x004fcc00078e0210 */
[----:B------:R-:W2:Y:S01]  /*0c40*/  LDG.E R17, desc[UR8][R16.64] ;  /* 0x0000000810117981 */ /* 0x000ea2000c1e1900 */
[----:B0-----:R-:W-:-:S06]  /*0c50*/  IMAD.WIDE R14, R11, 0x4, R14 ;  /* 0x000000040b0e7825 */ /* 0x001fcc00078e020e */
        /* <DEDUP_REMOVED lines=8> */
[----:B------:R-:W-:Y:S04]  /*0ce0*/  LDS R2, [R7+0x4] ;  /* 0x0000040007027984 */ /* 0x000fe80000000800 */
[----:B-1----:R-:W1:Y:S01]  /*0cf0*/  LDS R9, [R8+0x8] ;  /* 0x0000080008097984 */ /* 0x002e620000000800 */
[----:B0-----:R-:W-:-:S06]  /*0d00*/  FFMA R0, R0, R3, R5 ;  /* 0x0000000300007223 */ /* 0x001fcc0000000005 */
[----:B------:R-:W0:Y:S02]  /*0d10*/  F2I.TRUNC.NTZ R0, R0 ;  /* 0x0000000000007305 */ /* 0x000e24000020f100 */
[----:B0-----:R-:W-:-:S05]  /*0d20*/  I2FP.F32.S32 R3, R0 ;  /* 0x0000000000037245 */ /* 0x001fca0000201400 */
[----:B-1----:R-:W-:-:S06]  /*0d30*/  FFMA R2, R2, R9, R3 ;  /* 0x0000000902027223 */ /* 0x002fcc0000000003 */
[----:B------:R-:W0:Y:S02]  /*0d40*/  F2I.TRUNC.NTZ R2, R2 ;  /* 0x0000000200027305 */ /* 0x000e24000020f100 */
[----:B0-----:R-:W-:Y:S01]  /*0d50*/  I2FP.F32.S32 R3, R2 ;  /* 0x0000000200037245 */ /* 0x001fe20000201400 */
[----:B------:R-:W-:Y:S06]  /*0d60*/  BAR.SYNC.DEFER_BLOCKING 0x0 ;  /* 0x0000000000007b1d */ /* 0x000fec0000010000 */
[----:B------:R-:W-:Y:S01]  /*0d70*/  STG.E desc[UR8][R12.64], R3 ;  /* 0x000000030c007986 */ /* 0x000fe2000c101908 */
[----:B------:R-:W-:Y:S05]  /*0d80*/  EXIT ;  /* 0x000000000000794d */ /* 0x000fea0003800000 */
.L_x_3:
[----:B------:R-:W-:-:S00]  /*0d90*/  BRA `(.L_x_3) ;  /* 0xfffffffc00fc7947 */ /* 0x000fc0000383ffff */
[----:B------:R-:W-:-:S00]  /*0da0*/  NOP ;  /* 0x0000000000007918 */ /* 0x000fc00000000000 */
        /* <DEDUP_REMOVED lines=13> */
.L_x_4:


//--------------------- .nv.shared._Z26tiled_sq_matrix_mul_kernelPfS_S_i --------------------------
	.section	.nv.shared._Z26tiled_sq_matrix_mul_kernelPfS_S_i,"aw",@nobits
	.sectionflags	@""
	.align	4
.nv.shared._Z26tiled_sq_matrix_mul_kernelPfS_S_i:
	.zero		1056


//--------------------- .nv.shared.reserved.0     --------------------------
	.section	.nv.shared.reserved.0,"aw",@nobits
	.weak		__nv_reservedSMEM_offset_0_alias
	.size		__nv_reservedSMEM_offset_0_alias, 0, 64
	.other		__nv_reservedSMEM_offset_0_alias,@"STO_CUDA_RESERVED_SHARED STV_DEFAULT"
__nv_reservedSMEM_offset_0_alias:
	.zero		0
	.zero		64


//--------------------- .nv.constant0._Z26tiled_sq_matrix_mul_kernelPfS_S_i --------------------------
	.section	.nv.constant0._Z26tiled_sq_matrix_mul_kernelPfS_S_i,"a",@progbits
	.sectionflags	@""
	.align	4
.nv.constant0._Z26tiled_sq_matrix_mul_kernelPfS_S_i:
	.zero		924


//--------------------- SYMBOLS --------------------------

	.type		.nv.reservedSmem.offset0,@object
	.size		.nv.reservedSmem.offset0,0x4
	.type		.nv.reservedSmem.cap,@object
	.size		.nv.reservedSmem.cap,0x4
